	.headerflags	@"EF_CUDA_TEXMODE_UNIFIED EF_CUDA_64BIT_ADDRESS EF_CUDA_SM86 EF_CUDA_VIRTUAL_SM(EF_CUDA_SM86)"
	.elftype	@"ET_EXEC"


//--------------------- .nv.info                  --------------------------
	.section	.nv.info,"",@"SHT_CUDA_INFO"
	.align	4


	//----- nvinfo : EIATTR_REGCOUNT
	.align		4
        /*0000*/ 	.byte	0x04, 0x2f
        /*0002*/ 	.short	(.L_1 - .L_0)
	.align		4
.L_0:
        /*0004*/ 	.word	index@(triton_poi_fused__to_copy_mul_13)
        /*0008*/ 	.word	0x0000001e


	//----- nvinfo : EIATTR_MIN_STACK_SIZE
	.align		4
.L_1:
        /*000c*/ 	.byte	0x04, 0x12
        /*000e*/ 	.short	(.L_3 - .L_2)
	.align		4
.L_2:
        /*0010*/ 	.word	index@(triton_poi_fused__to_copy_mul_13)
        /*0014*/ 	.word	0x00000000


	//----- nvinfo : EIATTR_FRAME_SIZE
	.align		4
.L_3:
        /*0018*/ 	.byte	0x04, 0x11
        /*001a*/ 	.short	(.L_5 - .L_4)
	.align		4
.L_4:
        /*001c*/ 	.word	index@(triton_poi_fused__to_copy_mul_13)
        /*0020*/ 	.word	0x00000000


	//----- nvinfo : EIATTR_MIN_STACK_SIZE
	.align		4
.L_5:
        /*0024*/ 	.byte	0x04, 0x12
        /*0026*/ 	.short	(.L_7 - .L_6)
	.align		4
.L_6:
        /*0028*/ 	.word	index@(triton_poi_fused__to_copy_mul_13)
        /*002c*/ 	.word	0x00000000
.L_7:


//--------------------- .nv.info.triton_poi_fused__to_copy_mul_13 --------------------------
	.section	.nv.info.triton_poi_fused__to_copy_mul_13,"",@"SHT_CUDA_INFO"
	.sectionflags	@""
	.align	4


	//----- nvinfo : EIATTR_CUDA_API_VERSION
	.align		4
        /*0000*/ 	.byte	0x04, 0x37
        /*0002*/ 	.short	(.L_9 - .L_8)
.L_8:
        /*0004*/ 	.word	0x0000007c


	//----- nvinfo : EIATTR_SW2861232_WAR
	.align		4
.L_9:
        /*0008*/ 	.byte	0x01, 0x35
	.zero		2


	//----- nvinfo : EIATTR_PARAM_CBANK
	.align		4
        /*000c*/ 	.byte	0x04, 0x0a
        /*000e*/ 	.short	(.L_11 - .L_10)
	.align		4
.L_10:
        /*0010*/ 	.word	index@(.nv.constant0.triton_poi_fused__to_copy_mul_13)
        /*0014*/ 	.short	0x0160
        /*0016*/ 	.short	0x0030


	//----- nvinfo : EIATTR_CBANK_PARAM_SIZE
	.align		4
.L_11:
        /*0018*/ 	.byte	0x03, 0x19
        /*001a*/ 	.short	0x0030


	//----- nvinfo : EIATTR_KPARAM_INFO
	.align		4
        /*001c*/ 	.byte	0x04, 0x17
        /*001e*/ 	.short	(.L_13 - .L_12)
.L_12:
        /*0020*/ 	.word	0x00000000
        /*0024*/ 	.short	0x0005
        /*0026*/ 	.short	0x0028
        /*0028*/ 	.byte	0x00, 0xf4, 0x21, 0x00


	//----- nvinfo : EIATTR_KPARAM_INFO
	.align		4
.L_13:
        /*002c*/ 	.byte	0x04, 0x17
        /*002e*/ 	.short	(.L_15 - .L_14)
.L_14:
        /*0030*/ 	.word	0x00000000
        /*0034*/ 	.short	0x0004
        /*0036*/ 	.short	0x0020
        /*0038*/ 	.byte	0x00, 0xf0, 0x11, 0x00


	//----- nvinfo : EIATTR_KPARAM_INFO
	.align		4
.L_15:
        /*003c*/ 	.byte	0x04, 0x17
        /*003e*/ 	.short	(.L_17 - .L_16)
.L_16:
        /*0040*/ 	.word	0x00000000
        /*0044*/ 	.short	0x0003
        /*0046*/ 	.short	0x0018
        /*0048*/ 	.byte	0x00, 0xf4, 0x21, 0x00


	//----- nvinfo : EIATTR_KPARAM_INFO
	.align		4
.L_17:
        /*004c*/ 	.byte	0x04, 0x17
        /*004e*/ 	.short	(.L_19 - .L_18)
.L_18:
        /*0050*/ 	.word	0x00000000
        /*0054*/ 	.short	0x0002
        /*0056*/ 	.short	0x0010
        /*0058*/ 	.byte	0x00, 0xf4, 0x21, 0x00


	//----- nvinfo : EIATTR_KPARAM_INFO
	.align		4
.L_19:
        /*005c*/ 	.byte	0x04, 0x17
        /*005e*/ 	.short	(.L_21 - .L_20)
.L_20:
        /*0060*/ 	.word	0x00000000
        /*0064*/ 	.short	0x0001
        /*0066*/ 	.short	0x0008
        /*0068*/ 	.byte	0x00, 0xf4, 0x21, 0x00


	//----- nvinfo : EIATTR_KPARAM_INFO
	.align		4
.L_21:
        /*006c*/ 	.byte	0x04, 0x17
        /*006e*/ 	.short	(.L_23 - .L_22)
.L_22:
        /*0070*/ 	.word	0x00000000
        /*0074*/ 	.short	0x0000
        /*0076*/ 	.short	0x0000
        /*0078*/ 	.byte	0x00, 0xf4, 0x21, 0x00


	//----- nvinfo : EIATTR_MAXREG_COUNT
	.align		4
.L_23:
        /*007c*/ 	.byte	0x03, 0x1b
        /*007e*/ 	.short	0x00ff


	//----- nvinfo : EIATTR_EXIT_INSTR_OFFSETS
	.align		4
        /*0080*/ 	.byte	0x04, 0x1c
        /*0082*/ 	.short	(.L_25 - .L_24)


	//   ....[0]....
.L_24:
        /*0084*/ 	.word	0x000004c0


	//----- nvinfo : EIATTR_REQNTID
	.align		4
.L_25:
        /*0088*/ 	.byte	0x04, 0x10
        /*008a*/ 	.short	(.L_27 - .L_26)
.L_26:
        /*008c*/ 	.word	0x00000080
        /*0090*/ 	.word	0x00000001
        /*0094*/ 	.word	0x00000001
.L_27:


//--------------------- .nv.callgraph             --------------------------
	.section	.nv.callgraph,"",@"SHT_CUDA_CALLGRAPH"
	.align	4
	.sectionentsize	8
	.align		4
        /*0000*/ 	.word	0x00000000
	.align		4
        /*0004*/ 	.word	0xffffffff
	.align		4
        /*0008*/ 	.word	0x00000000
	.align		4
        /*000c*/ 	.word	0xfffffffe
	.align		4
        /*0010*/ 	.word	0x00000000
	.align		4
        /*0014*/ 	.word	0xfffffffd
	.align		4
        /*0018*/ 	.word	0x00000000
	.align		4
        /*001c*/ 	.word	0xfffffffc


//--------------------- .nv.rel.action            --------------------------
	.section	.nv.rel.action,"",@"SHT_CUDA_RELOCINFO"
	.align	8
	.sectionentsize	8
        /*0000*/ 	.byte	0x73, 0x00, 0x00, 0x00, 0x00, 0x00, 0x00, 0x00, 0x00, 0x00, 0x00, 0x11, 0x25, 0x00, 0x05, 0x36


//--------------------- .nv.constant0.triton_poi_fused__to_copy_mul_13 --------------------------
	.section	.nv.constant0.triton_poi_fused__to_copy_mul_13,"a",@progbits
	.sectionflags	@""
	.align	4
.nv.constant0.triton_poi_fused__to_copy_mul_13:
	.zero		400


//--------------------- .text.triton_poi_fused__to_copy_mul_13 --------------------------
	.section	.text.triton_poi_fused__to_copy_mul_13,"ax",@progbits
	.sectioninfo	@"SHI_REGISTERS=30"
	.align	128
        .global         triton_poi_fused__to_copy_mul_13
        .type           triton_poi_fused__to_copy_mul_13,@function
        .size           triton_poi_fused__to_copy_mul_13,(.L_x_1 - triton_poi_fused__to_copy_mul_13)
        .other          triton_poi_fused__to_copy_mul_13,@"STO_CUDA_ENTRY STV_DEFAULT"
triton_poi_fused__to_copy_mul_13:
.text.triton_poi_fused__to_copy_mul_13:
[----:B------:R-:W-:Y:S02]  /*0000*/  MOV R1, c[0x0][0x28] ;  /* 0x00000a0000017a02 */ /* 0x000fe40000000f00 */
[----:B------:R-:W0:Y:S01]  /*0010*/  S2R R0, SR_TID.X ;  /* 0x0000000000007919 */ /* 0x000e220000002100 */
[----:B------:R-:W-:Y:S01]  /*0020*/  ULDC.64 UR4, c[0x0][0x118] ;  /* 0x0000460000047ab9 */ /* 0x000fe20000000a00 */
[----:B------:R-:W-:Y:S02]  /*0030*/  MOV R12, 0x4 ;  /* 0x00000004000c7802 */ /* 0x000fe40000000f00 */
[----:B------:R-:W1:Y:S01]  /*0040*/  S2R R3, SR_CTAID.X ;  /* 0x0000000000037919 */ /* 0x000e620000002500 */
[----:B0-----:R-:W-:-:S04]  /*0050*/  SHF.L.U32 R0, R0, 0x3, RZ ;  /* 0x0000000300007819 */ /* 0x001fc800000006ff */
[----:B------:R-:W-:Y:S02]  /*0060*/  LOP3.LUT R0, R0, 0x3f8, RZ, 0xc0, !PT ;  /* 0x000003f800007812 */ /* 0x000fe400078ec0ff */
[----:B-1----:R-:W-:-:S03]  /*0070*/  SHF.R.S32.HI R9, RZ, 0x15, R3 ;  /* 0x00000015ff097819 */ /* 0x002fc60000011403 */
[----:B------:R-:W-:Y:S01]  /*0080*/  IMAD R0, R3, 0x400, R0 ;  /* 0x0000040003007824 */ /* 0x000fe200078e0200 */
[----:B------:R-:W-:-:S03]  /*0090*/  SGXT R9, R9, 0x1 ;  /* 0x000000010909781a */ /* 0x000fc60000000200 */
[----:B------:R-:W-:Y:S01]  /*00a0*/  IMAD.HI R2, R0, 0x2aaaaaab, RZ ;  /* 0x2aaaaaab00027827 */ /* 0x000fe200078e02ff */
[----:B------:R-:W-:-:S04]  /*00b0*/  LEA.HI R10, R9, R0, RZ, 0x6 ;  /* 0x00000000090a7211 */ /* 0x000fc800078f30ff */
[----:B------:R-:W-:Y:S02]  /*00c0*/  SHF.R.U32.HI R3, RZ, 0x1f, R2 ;  /* 0x0000001fff037819 */ /* 0x000fe40000011602 */
[----:B------:R-:W-:Y:S02]  /*00d0*/  SHF.R.S32.HI R4, RZ, 0x6, R10 ;  /* 0x00000006ff047819 */ /* 0x000fe4000001140a */
[CC--:B------:R-:W-:Y:S02]  /*00e0*/  LEA.HI.SX32 R5, R2.reuse, R3.reuse, 0x19 ;  /* 0x0000000302057211 */ /* 0x0c0fe400078fcaff */
[----:B------:R-:W-:Y:S01]  /*00f0*/  LEA.HI.SX32 R11, R2, R3, 0xd ;  /* 0x00000003020b7211 */ /* 0x000fe200078f6aff */
[----:B------:R-:W-:Y:S01]  /*0100*/  IMAD.HI R6, R4, 0x2aaaaaab, RZ ;  /* 0x2aaaaaab04067827 */ /* 0x000fe200078e02ff */
[----:B------:R-:W-:Y:S02]  /*0110*/  SHF.R.S32.HI R8, RZ, 0x1f, R5 ;  /* 0x0000001fff087819 */ /* 0x000fe40000011405 */
[----:B------:R-:W-:-:S02]  /*0120*/  MOV R3, 0x2 ;  /* 0x0000000200037802 */ /* 0x000fc40000000f00 */
[----:B------:R-:W-:Y:S02]  /*0130*/  LEA.HI R8, R8, R5, RZ, 0xc ;  /* 0x0000000508087211 */ /* 0x000fe400078f60ff */
[----:B------:R-:W-:Y:S02]  /*0140*/  SHF.R.U32.HI R7, RZ, 0x1, R6 ;  /* 0x00000001ff077819 */ /* 0x000fe40000011606 */
[----:B------:R-:W-:Y:S02]  /*0150*/  LOP3.LUT R8, R8, 0xfffff000, RZ, 0xc0, !PT ;  /* 0xfffff00008087812 */ /* 0x000fe400078ec0ff */
[----:B------:R-:W-:Y:S01]  /*0160*/  LEA.HI R7, R6, R7, RZ, 0x1 ;  /* 0x0000000706077211 */ /* 0x000fe200078f08ff */
[C---:B------:R-:W-:Y:S02]  /*0170*/  IMAD R6, R5.reuse, 0x600, R0 ;  /* 0x0000060005067824 */ /* 0x040fe400078e0200 */
[----:B------:R-:W-:Y:S02]  /*0180*/  IMAD.IADD R8, R5, 0x1, -R8 ;  /* 0x0000000105087824 */ /* 0x000fe400078e0a08 */
[----:B------:R-:W-:-:S02]  /*0190*/  IMAD R2, R7, -0xc, R4 ;  /* 0xfffffff407027824 */ /* 0x000fc400078e0204 */
[----:B------:R-:W-:Y:S01]  /*01a0*/  IMAD R11, R11, 0xc000, R8 ;  /* 0x0000c0000b0b7824 */ /* 0x000fe200078e0208 */
[----:B------:R-:W-:Y:S01]  /*01b0*/  IADD3 R8, R0, 0x4, RZ ;  /* 0x0000000400087810 */ /* 0x000fe20007ffe0ff */
[----:B------:R-:W-:-:S04]  /*01c0*/  IMAD.WIDE R4, R6, R3, c[0x0][0x160] ;  /* 0x0000580006047625 */ /* 0x000fc800078e0203 */
[----:B------:R-:W-:Y:S01]  /*01d0*/  IMAD R16, R2, 0x1000, R11 ;  /* 0x0000100002107824 */ /* 0x000fe200078e020b */
[----:B------:R-:W-:Y:S01]  /*01e0*/  LOP3.LUT R11, R10, 0xffffffc0, RZ, 0xc0, !PT ;  /* 0xffffffc00a0b7812 */ /* 0x000fe200078ec0ff */
[----:B------:R-:W2:Y:S01]  /*01f0*/  LDG.E.128 R4, [R4.64] ;  /* 0x0000000404047981 */ /* 0x000ea2000c1e1d00 */
[----:B------:R-:W-:Y:S01]  /*0200*/  LEA.HI R2, R9, R8, RZ, 0x6 ;  /* 0x0000000809027211 */ /* 0x000fe200078f30ff */
[----:B------:R-:W-:Y:S01]  /*0210*/  IMAD.WIDE R16, R16, R12, c[0x0][0x168] ;  /* 0x00005a0010107625 */ /* 0x000fe200078e020c */
[----:B------:R-:W-:Y:S02]  /*0220*/  IADD3 R9, R0, -R11, RZ ;  /* 0x8000000b00097210 */ /* 0x000fe40007ffe0ff */
[----:B------:R-:W-:Y:S02]  /*0230*/  LOP3.LUT R11, R2, 0xffffffc0, RZ, 0xc0, !PT ;  /* 0xffffffc0020b7812 */ /* 0x000fe400078ec0ff */
[----:B------:R-:W3:Y:S03]  /*0240*/  LDG.E.EL R2, [R16.64] ;  /* 0x0000000410027981 */ /* 0x000ee6000c2e1900 */
[----:B------:R-:W-:-:S02]  /*0250*/  IMAD.IADD R11, R8, 0x1, -R11 ;  /* 0x00000001080b7824 */ /* 0x000fc400078e0a0b */
[----:B------:R-:W-:-:S04]  /*0260*/  IMAD.WIDE R8, R9, R12, c[0x0][0x170] ;  /* 0x00005c0009087625 */ /* 0x000fc800078e020c */
[----:B------:R-:W-:Y:S02]  /*0270*/  IMAD.WIDE R12, R11, R12, c[0x0][0x170] ;  /* 0x00005c000b0c7625 */ /* 0x000fe400078e020c */
[----:B------:R-:W4:Y:S04]  /*0280*/  LDG.E.EL.128 R8, [R8.64] ;  /* 0x0000000408087981 */ /* 0x000f28000c2e1d00 */
[----:B------:R-:W5:Y:S01]  /*0290*/  LDG.E.EL.128 R12, [R12.64] ;  /* 0x000000040c0c7981 */ /* 0x000f62000c2e1d00 */
[C---:B--2---:R-:W-:Y:S01]  /*02a0*/  PRMT R18, R4.reuse, 0x7632, R18 ;  /* 0x0000763204127816 */ /* 0x044fe20000000012 */
[C---:B------:R-:W-:Y:S01]  /*02b0*/  IMAD.U32 R21, R5.reuse, 0x10000, RZ ;  /* 0x0001000005157824 */ /* 0x040fe200078e00ff */
[----:B------:R-:W-:Y:S02]  /*02c0*/  SHF.L.U32 R19, R4, 0x10, RZ ;  /* 0x0000001004137819 */ /* 0x000fe400000006ff */
[----:B------:R-:W-:Y:S01]  /*02d0*/  PRMT R4, R5, 0x7632, R4 ;  /* 0x0000763205047816 */ /* 0x000fe20000000004 */
[----:B------:R-:W-:Y:S01]  /*02e0*/  IMAD.U32 R5, R18, 0x10000, RZ ;  /* 0x0001000012057824 */ /* 0x000fe200078e00ff */
[----:B------:R-:W-:Y:S01]  /*02f0*/  PRMT R20, R6, 0x7632, R20 ;  /* 0x0000763206147816 */ /* 0x000fe20000000014 */
[----:B---3--:R-:W-:Y:S01]  /*0300*/  FMUL R21, R2, R21 ;  /* 0x0000001502157220 */ /* 0x008fe20000400000 */
[----:B------:R-:W-:Y:S01]  /*0310*/  SHF.L.U32 R17, R6, 0x10, RZ ;  /* 0x0000001006117819 */ /* 0x000fe200000006ff */
[----:B------:R-:W-:Y:S01]  /*0320*/  FMUL R19, R2, R19 ;  /* 0x0000001302137220 */ /* 0x000fe20000400000 */
[----:B------:R-:W-:-:S02]  /*0330*/  PRMT R6, R7, 0x7632, R6 ;  /* 0x0000763207067816 */ /* 0x000fc40000000006 */
[----:B------:R-:W-:Y:S01]  /*0340*/  SHF.L.U32 R25, R7, 0x10, RZ ;  /* 0x0000001007197819 */ /* 0x000fe200000006ff */
[----:B------:R-:W-:Y:S01]  /*0350*/  IMAD.U32 R7, R4, 0x10000, RZ ;  /* 0x0001000004077824 */ /* 0x000fe200078e00ff */
[----:B------:R-:W-:Y:S01]  /*0360*/  SHF.L.U32 R23, R20, 0x10, RZ ;  /* 0x0000001014177819 */ /* 0x000fe200000006ff */
[----:B------:R-:W-:Y:S01]  /*0370*/  IMAD.U32 R27, R6, 0x10000, RZ ;  /* 0x00010000061b7824 */ /* 0x000fe200078e00ff */
[C---:B------:R-:W-:Y:S01]  /*0380*/  FMUL R4, R2.reuse, R5 ;  /* 0x0000000502047220 */ /* 0x040fe20000400000 */
[C---:B------:R-:W-:Y:S01]  /*0390*/  FMUL R6, R2.reuse, R7 ;  /* 0x0000000702067220 */ /* 0x040fe20000400000 */
[C---:B------:R-:W-:Y:S01]  /*03a0*/  FMUL R17, R2.reuse, R17 ;  /* 0x0000001102117220 */ /* 0x040fe20000400000 */
[C---:B------:R-:W-:Y:S01]  /*03b0*/  FMUL R16, R2.reuse, R23 ;  /* 0x0000001702107220 */ /* 0x040fe20000400000 */
[C---:B------:R-:W-:Y:S01]  /*03c0*/  FMUL R18, R2.reuse, R27 ;  /* 0x0000001b02127220 */ /* 0x040fe20000400000 */
[----:B------:R-:W-:Y:S01]  /*03d0*/  FMUL R25, R2, R25 ;  /* 0x0000001902197220 */ /* 0x000fe20000400000 */
[----:B----4-:R-:W-:Y:S01]  /*03e0*/  FMUL R5, R10, R21 ;  /* 0x000000150a057220 */ /* 0x010fe20000400000 */
[----:B------:R-:W-:Y:S01]  /*03f0*/  FMUL R6, R11, R6 ;  /* 0x000000060b067220 */ /* 0x000fe20000400000 */
[----:B------:R-:W-:Y:S01]  /*0400*/  FMUL R8, R8, R19 ;  /* 0x0000001308087220 */ /* 0x000fe20000400000 */
[----:B------:R-:W-:Y:S01]  /*0410*/  FMUL R9, R9, R4 ;  /* 0x0000000409097220 */ /* 0x000fe20000400000 */
[----:B-----5:R-:W-:Y:S01]  /*0420*/  FMUL R12, R12, R17 ;  /* 0x000000110c0c7220 */ /* 0x020fe20000400000 */
[----:B------:R-:W-:Y:S01]  /*0430*/  FMUL R13, R13, R16 ;  /* 0x000000100d0d7220 */ /* 0x000fe20000400000 */
[----:B------:R-:W-:Y:S01]  /*0440*/  FMUL R7, R14, R25 ;  /* 0x000000190e077220 */ /* 0x000fe20000400000 */
[----:B------:R-:W-:Y:S01]  /*0450*/  FMUL R18, R15, R18 ;  /* 0x000000120f127220 */ /* 0x000fe20000400000 */
[----:B------:R-:W-:Y:S01]  /*0460*/  F2FP.BF16.PACK_AB R5, R6, R5 ;  /* 0x000000050605723e */ /* 0x000fe200000010ff */
[----:B------:R-:W-:Y:S01]  /*0470*/  IMAD.WIDE R2, R0, R3, c[0x0][0x178] ;  /* 0x00005e0000027625 */ /* 0x000fe200078e0203 */
[----:B------:R-:W-:-:S02]  /*0480*/  F2FP.BF16.PACK_AB R4, R9, R8 ;  /* 0x000000080904723e */ /* 0x000fc400000010ff */
[----:B------:R-:W-:Y:S02]  /*0490*/  F2FP.BF16.PACK_AB R6, R13, R12 ;  /* 0x0000000c0d06723e */ /* 0x000fe400000010ff */
[----:B------:R-:W-:-:S05]  /*04a0*/  F2FP.BF16.PACK_AB R7, R18, R7 ;  /* 0x000000071207723e */ /* 0x000fca00000010ff */
[----:B------:R-:W-:Y:S01]  /*04b0*/  STG.E.128 [R2.64], R4 ;  /* 0x0000000402007986 */ /* 0x000fe2000c101d04 */
[----:B------:R-:W-:Y:S05]  /*04c0*/  EXIT ;  /* 0x000000000000794d */ /* 0x000fea0003800000 */
.L_x_0:
[----:B------:R-:W-:-:S00]  /*04d0*/  BRA `(.L_x_0) ;  /* 0xfffffff000007947 */ /* 0x000fc0000383ffff */
[----:B------:R-:W-:-:S00]  /*04e0*/  NOP ;  /* 0x0000000000007918 */ /* 0x000fc00000000000 */
        /* <DEDUP_REMOVED lines=9> */
.L_x_1:
